//
// Generated by NVIDIA NVVM Compiler
//
// Compiler Build ID: CL-36424714
// Cuda compilation tools, release 13.0, V13.0.88
// Based on NVVM 20.0.0
//

.version 9.0
.target sm_100
.address_size 64

	// .globl	_Z8min_plusPiS_S_im

.visible .entry _Z8min_plusPiS_S_im(
	.param .u64 .ptr .align 1 _Z8min_plusPiS_S_im_param_0,
	.param .u64 .ptr .align 1 _Z8min_plusPiS_S_im_param_1,
	.param .u64 .ptr .align 1 _Z8min_plusPiS_S_im_param_2,
	.param .u32 _Z8min_plusPiS_S_im_param_3,
	.param .u64 _Z8min_plusPiS_S_im_param_4
)
{
	.reg .pred 	%p<10>;
	.reg .b32 	%r<108>;
	.reg .b64 	%rd<51>;

	ld.param.u64 	%rd11, [_Z8min_plusPiS_S_im_param_0];
	ld.param.u64 	%rd12, [_Z8min_plusPiS_S_im_param_1];
	ld.param.u64 	%rd10, [_Z8min_plusPiS_S_im_param_2];
	ld.param.u32 	%r27, [_Z8min_plusPiS_S_im_param_3];
	cvta.to.global.u64 	%rd1, %rd12;
	cvta.to.global.u64 	%rd2, %rd11;
	mov.u32 	%r28, %ctaid.x;
	mov.u32 	%r29, %ntid.x;
	mov.u32 	%r30, %tid.x;
	mad.lo.s32 	%r1, %r28, %r29, %r30;
	rem.s32 	%r2, %r1, %r27;
	setp.lt.s32 	%p1, %r27, 1;
	@%p1 bra 	$L__BB0_12;
	cvta.to.global.u64 	%rd13, %rd10;
	sub.s32 	%r3, %r1, %r2;
	mul.wide.s32 	%rd14, %r1, 4;
	add.s64 	%rd3, %rd13, %rd14;
	ld.global.u32 	%r102, [%rd3];
	and.b32  	%r5, %r27, 7;
	setp.lt.u32 	%p2, %r27, 8;
	mov.b32 	%r105, 0;
	@%p2 bra 	$L__BB0_4;
	and.b32  	%r32, %r27, 2147483640;
	neg.s32 	%r100, %r32;
	mul.wide.u32 	%rd15, %r27, 8;
	add.s64 	%rd4, %rd1, %rd15;
	mul.wide.u32 	%rd16, %r27, 12;
	add.s64 	%rd5, %rd1, %rd16;
	mul.wide.u32 	%rd17, %r27, 16;
	add.s64 	%rd6, %rd1, %rd17;
	mul.wide.u32 	%rd18, %r27, 20;
	add.s64 	%rd7, %rd1, %rd18;
	mul.wide.u32 	%rd19, %r27, 24;
	add.s64 	%rd8, %rd1, %rd19;
	mul.wide.u32 	%rd20, %r27, 28;
	add.s64 	%rd9, %rd1, %rd20;
	mov.u32 	%r98, %r3;
	mov.u32 	%r99, %r2;
$L__BB0_3:
	.pragma "nounroll";
	and.b32  	%r105, %r27, 2147483640;
	mul.wide.s32 	%rd21, %r99, 4;
	mul.wide.u32 	%rd22, %r27, 4;
	add.s64 	%rd23, %rd1, %rd21;
	add.s64 	%rd24, %rd23, %rd22;
	add.s64 	%rd25, %rd4, %rd21;
	add.s64 	%rd26, %rd5, %rd21;
	add.s64 	%rd27, %rd6, %rd21;
	add.s64 	%rd28, %rd7, %rd21;
	add.s64 	%rd29, %rd8, %rd21;
	add.s64 	%rd30, %rd9, %rd21;
	mul.wide.s32 	%rd31, %r98, 4;
	add.s64 	%rd32, %rd2, %rd31;
	ld.global.u32 	%r33, [%rd32];
	ld.global.u32 	%r34, [%rd23];
	add.s32 	%r35, %r34, %r33;
	min.s32 	%r36, %r102, %r35;
	st.global.u32 	[%rd3], %r36;
	ld.global.u32 	%r37, [%rd32+4];
	ld.global.u32 	%r38, [%rd24];
	add.s32 	%r39, %r38, %r37;
	min.s32 	%r40, %r36, %r39;
	st.global.u32 	[%rd3], %r40;
	ld.global.u32 	%r41, [%rd32+8];
	ld.global.u32 	%r42, [%rd25];
	add.s32 	%r43, %r42, %r41;
	min.s32 	%r44, %r40, %r43;
	st.global.u32 	[%rd3], %r44;
	ld.global.u32 	%r45, [%rd32+12];
	ld.global.u32 	%r46, [%rd26];
	add.s32 	%r47, %r46, %r45;
	min.s32 	%r48, %r44, %r47;
	st.global.u32 	[%rd3], %r48;
	ld.global.u32 	%r49, [%rd32+16];
	ld.global.u32 	%r50, [%rd27];
	add.s32 	%r51, %r50, %r49;
	min.s32 	%r52, %r48, %r51;
	st.global.u32 	[%rd3], %r52;
	ld.global.u32 	%r53, [%rd32+20];
	ld.global.u32 	%r54, [%rd28];
	add.s32 	%r55, %r54, %r53;
	min.s32 	%r56, %r52, %r55;
	st.global.u32 	[%rd3], %r56;
	ld.global.u32 	%r57, [%rd32+24];
	ld.global.u32 	%r58, [%rd29];
	add.s32 	%r59, %r58, %r57;
	min.s32 	%r60, %r56, %r59;
	st.global.u32 	[%rd3], %r60;
	ld.global.u32 	%r61, [%rd32+28];
	ld.global.u32 	%r62, [%rd30];
	add.s32 	%r63, %r62, %r61;
	min.s32 	%r102, %r60, %r63;
	st.global.u32 	[%rd3], %r102;
	add.s32 	%r100, %r100, 8;
	shl.b32 	%r64, %r27, 3;
	add.s32 	%r99, %r99, %r64;
	add.s32 	%r98, %r98, 8;
	setp.ne.s32 	%p3, %r100, 0;
	@%p3 bra 	$L__BB0_3;
$L__BB0_4:
	setp.eq.s32 	%p4, %r5, 0;
	@%p4 bra 	$L__BB0_12;
	and.b32  	%r18, %r27, 3;
	setp.lt.u32 	%p5, %r5, 4;
	@%p5 bra 	$L__BB0_7;
	add.s32 	%r65, %r3, %r105;
	mul.wide.s32 	%rd33, %r65, 4;
	add.s64 	%rd34, %rd2, %rd33;
	ld.global.u32 	%r66, [%rd34];
	mad.lo.s32 	%r67, %r105, %r27, %r2;
	mul.wide.s32 	%rd35, %r67, 4;
	add.s64 	%rd36, %rd1, %rd35;
	ld.global.u32 	%r68, [%rd36];
	add.s32 	%r69, %r68, %r66;
	min.s32 	%r70, %r102, %r69;
	st.global.u32 	[%rd3], %r70;
	ld.global.u32 	%r71, [%rd34+4];
	mul.wide.u32 	%rd37, %r27, 4;
	add.s64 	%rd38, %rd36, %rd37;
	ld.global.u32 	%r72, [%rd38];
	add.s32 	%r73, %r72, %r71;
	min.s32 	%r74, %r70, %r73;
	st.global.u32 	[%rd3], %r74;
	ld.global.u32 	%r75, [%rd34+8];
	add.s64 	%rd39, %rd38, %rd37;
	ld.global.u32 	%r76, [%rd39];
	add.s32 	%r77, %r76, %r75;
	min.s32 	%r78, %r74, %r77;
	st.global.u32 	[%rd3], %r78;
	ld.global.u32 	%r79, [%rd34+12];
	add.s64 	%rd40, %rd39, %rd37;
	ld.global.u32 	%r80, [%rd40];
	add.s32 	%r81, %r80, %r79;
	min.s32 	%r102, %r78, %r81;
	st.global.u32 	[%rd3], %r102;
	add.s32 	%r105, %r105, 4;
$L__BB0_7:
	setp.eq.s32 	%p6, %r18, 0;
	@%p6 bra 	$L__BB0_12;
	setp.eq.s32 	%p7, %r18, 1;
	@%p7 bra 	$L__BB0_10;
	add.s32 	%r82, %r3, %r105;
	mul.wide.s32 	%rd41, %r82, 4;
	add.s64 	%rd42, %rd2, %rd41;
	ld.global.u32 	%r83, [%rd42];
	mad.lo.s32 	%r84, %r105, %r27, %r2;
	mul.wide.s32 	%rd43, %r84, 4;
	add.s64 	%rd44, %rd1, %rd43;
	ld.global.u32 	%r85, [%rd44];
	add.s32 	%r86, %r85, %r83;
	min.s32 	%r87, %r102, %r86;
	st.global.u32 	[%rd3], %r87;
	ld.global.u32 	%r88, [%rd42+4];
	mul.wide.u32 	%rd45, %r27, 4;
	add.s64 	%rd46, %rd44, %rd45;
	ld.global.u32 	%r89, [%rd46];
	add.s32 	%r90, %r89, %r88;
	min.s32 	%r102, %r87, %r90;
	st.global.u32 	[%rd3], %r102;
	add.s32 	%r105, %r105, 2;
$L__BB0_10:
	and.b32  	%r91, %r27, 1;
	setp.eq.b32 	%p8, %r91, 1;
	not.pred 	%p9, %p8;
	@%p9 bra 	$L__BB0_12;
	add.s32 	%r92, %r3, %r105;
	mul.wide.s32 	%rd47, %r92, 4;
	add.s64 	%rd48, %rd2, %rd47;
	ld.global.u32 	%r93, [%rd48];
	mad.lo.s32 	%r94, %r105, %r27, %r2;
	mul.wide.s32 	%rd49, %r94, 4;
	add.s64 	%rd50, %rd1, %rd49;
	ld.global.u32 	%r95, [%rd50];
	add.s32 	%r96, %r95, %r93;
	min.s32 	%r97, %r102, %r96;
	st.global.u32 	[%rd3], %r97;
$L__BB0_12:
	ret;

}


// ===== COMPILED SASS (sm_100) =====

	.target	sm_100

	.elftype	@"ET_EXEC"


//--------------------- .note.nv.tkinfo           --------------------------
	.section	.note.nv.tkinfo,"",@"SHT_NOTE"
	.sectionflags	@"SHF_NOTE_NV_TKINFO"
	.tkinfo
        /*0018*/ 	.word	0x00000002
        /*0030*/ 	.string	""
        /*0030*/ 	.string	"ptxas"
        /*0030*/ 	.string	"Cuda compilation tools, release 13.0, V13.0.88"
        /*0030*/ 	.string	"Build cuda_13.0.r13.0/compiler.36424714_0"
        /*0030*/ 	.string	"-arch sm_100 -m 64 "



//--------------------- .note.nv.cuinfo           --------------------------
	.section	.note.nv.cuinfo,"",@"SHT_NOTE"
	.sectionflags	@"SHF_NOTE_NV_CUINFO"
        /*0018*/ 	.short	0x0002
        /*001a*/ 	.short	0x0064
        /*001c*/ 	.short	0x0082
	.zero		2


//--------------------- .nv.info                  --------------------------
	.section	.nv.info,"",@"SHT_CUDA_INFO"
	.align	4


	//----- nvinfo : EIATTR_REGCOUNT
	.align		4
        /*0000*/ 	.byte	0x04, 0x2f
        /*0002*/ 	.short	(.L_1 - .L_0)
	.align		4
.L_0:
        /*0004*/ 	.word	index@(_Z8min_plusPiS_S_im)
        /*0008*/ 	.word	0x00000018


	//----- nvinfo : EIATTR_FRAME_SIZE
	.align		4
.L_1:
        /*000c*/ 	.byte	0x04, 0x11
        /*000e*/ 	.short	(.L_3 - .L_2)
	.align		4
.L_2:
        /*0010*/ 	.word	index@(_Z8min_plusPiS_S_im)
        /*0014*/ 	.word	0x00000000


	//----- nvinfo : EIATTR_MIN_STACK_SIZE
	.align		4
.L_3:
        /*0018*/ 	.byte	0x04, 0x12
        /*001a*/ 	.short	(.L_5 - .L_4)
	.align		4
.L_4:
        /*001c*/ 	.word	index@(_Z8min_plusPiS_S_im)
        /*0020*/ 	.word	0x00000000
.L_5:


//--------------------- .nv.compat                --------------------------
	.section	.nv.compat,"",@"SHT_CUDA_COMPAT_INFO"
	.align	4
        /*0000*/ 	.byte	0x02, 0x09, 0x00, 0x00, 0x02, 0x02, 0x01, 0x00, 0x02, 0x05, 0x05, 0x00, 0x03, 0x07, 0x01, 0x01
        /*0010*/ 	.byte	0x02, 0x03, 0x00, 0x00, 0x02, 0x06, 0x01, 0x00, 0x04, 0x0b, 0x08, 0x00, 0x09, 0x00, 0x00, 0x00
        /*0020*/ 	.byte	0x00, 0x00, 0x00, 0x00


//--------------------- .nv.info._Z8min_plusPiS_S_im --------------------------
	.section	.nv.info._Z8min_plusPiS_S_im,"",@"SHT_CUDA_INFO"
	.sectionflags	@""
	.align	4


	//----- nvinfo : EIATTR_CUDA_API_VERSION
	.align		4
        /*0000*/ 	.byte	0x04, 0x37
        /*0002*/ 	.short	(.L_7 - .L_6)
.L_6:
        /*0004*/ 	.word	0x00000082


	//----- nvinfo : EIATTR_KPARAM_INFO
	.align		4
.L_7:
        /*0008*/ 	.byte	0x04, 0x17
        /*000a*/ 	.short	(.L_9 - .L_8)
.L_8:
        /*000c*/ 	.word	0x00000000
        /*0010*/ 	.short	0x0004
        /*0012*/ 	.short	0x0020
        /*0014*/ 	.byte	0x00, 0xf0, 0x21, 0x00


	//----- nvinfo : EIATTR_KPARAM_INFO
	.align		4
.L_9:
        /*0018*/ 	.byte	0x04, 0x17
        /*001a*/ 	.short	(.L_11 - .L_10)
.L_10:
        /*001c*/ 	.word	0x00000000
        /*0020*/ 	.short	0x0003
        /*0022*/ 	.short	0x0018
        /*0024*/ 	.byte	0x00, 0xf0, 0x11, 0x00


	//----- nvinfo : EIATTR_KPARAM_INFO
	.align		4
.L_11:
        /*0028*/ 	.byte	0x04, 0x17
        /*002a*/ 	.short	(.L_13 - .L_12)
.L_12:
        /*002c*/ 	.word	0x00000000
        /*0030*/ 	.short	0x0002
        /*0032*/ 	.short	0x0010
        /*0034*/ 	.byte	0x00, 0xf5, 0x21, 0x00


	//----- nvinfo : EIATTR_KPARAM_INFO
	.align		4
.L_13:
        /*0038*/ 	.byte	0x04, 0x17
        /*003a*/ 	.short	(.L_15 - .L_14)
.L_14:
        /*003c*/ 	.word	0x00000000
        /*0040*/ 	.short	0x0001
        /*0042*/ 	.short	0x0008
        /*0044*/ 	.byte	0x00, 0xf5, 0x21, 0x00


	//----- nvinfo : EIATTR_KPARAM_INFO
	.align		4
.L_15:
        /*0048*/ 	.byte	0x04, 0x17
        /*004a*/ 	.short	(.L_17 - .L_16)
.L_16:
        /*004c*/ 	.word	0x00000000
        /*0050*/ 	.short	0x0000
        /*0052*/ 	.short	0x0000
        /*0054*/ 	.byte	0x00, 0xf5, 0x21, 0x00


	//----- nvinfo : EIATTR_SPARSE_MMA_MASK
	.align		4
.L_17:
        /*0058*/ 	.byte	0x03, 0x50
        /*005a*/ 	.short	0x0000


	//----- nvinfo : EIATTR_MAXREG_COUNT
	.align		4
        /*005c*/ 	.byte	0x03, 0x1b
        /*005e*/ 	.short	0x00ff


	//----- nvinfo : EIATTR_MERCURY_ISA_VERSION
	.align		4
        /*0060*/ 	.byte	0x03, 0x5f
        /*0062*/ 	.short	0x0101


	//----- nvinfo : EIATTR_VRC_CTA_INIT_COUNT
	.align		4
        /*0064*/ 	.byte	0x02, 0x4a
	.zero		1
	.zero		1


	//----- nvinfo : EIATTR_EXIT_INSTR_OFFSETS
	.align		4
        /*0068*/ 	.byte	0x04, 0x1c
        /*006a*/ 	.short	(.L_19 - .L_18)


	//   ....[0]....
.L_18:
        /*006c*/ 	.word	0x00000070


	//   ....[1]....
        /*0070*/ 	.word	0x000006e0


	//   ....[2]....
        /*0074*/ 	.word	0x00000900


	//   ....[3]....
        /*0078*/ 	.word	0x00000a70


	//   ....[4]....
        /*007c*/ 	.word	0x00000b20


	//----- nvinfo : EIATTR_CBANK_PARAM_SIZE
	.align		4
.L_19:
        /*0080*/ 	.byte	0x03, 0x19
        /*0082*/ 	.short	0x0028


	//----- nvinfo : EIATTR_PARAM_CBANK
	.align		4
        /*0084*/ 	.byte	0x04, 0x0a
        /*0086*/ 	.short	(.L_21 - .L_20)
	.align		4
.L_20:
        /*0088*/ 	.word	index@(.nv.constant0._Z8min_plusPiS_S_im)
        /*008c*/ 	.short	0x0380
        /*008e*/ 	.short	0x0028


	//----- nvinfo : EIATTR_SW_WAR
	.align		4
.L_21:
        /*0090*/ 	.byte	0x04, 0x36
        /*0092*/ 	.short	(.L_23 - .L_22)
.L_22:
        /*0094*/ 	.word	0x00000008
.L_23:


//--------------------- .nv.callgraph             --------------------------
	.section	.nv.callgraph,"",@"SHT_CUDA_CALLGRAPH"
	.align	4
	.sectionentsize	8
	.align		4
        /*0000*/ 	.word	0x00000000
	.align		4
        /*0004*/ 	.word	0xffffffff
	.align		4
        /*0008*/ 	.word	0x00000000
	.align		4
        /*000c*/ 	.word	0xfffffffe
	.align		4
        /*0010*/ 	.word	0x00000000
	.align		4
        /*0014*/ 	.word	0xfffffffd
	.align		4
        /*0018*/ 	.word	0x00000000
	.align		4
        /*001c*/ 	.word	0xfffffffc


//--------------------- .text._Z8min_plusPiS_S_im --------------------------
	.section	.text._Z8min_plusPiS_S_im,"ax",@progbits
	.align	128
        .global         _Z8min_plusPiS_S_im
        .type           _Z8min_plusPiS_S_im,@function
        .size           _Z8min_plusPiS_S_im,(.L_x_5 - _Z8min_plusPiS_S_im)
        .other          _Z8min_plusPiS_S_im,@"STO_CUDA_ENTRY STV_DEFAULT"
_Z8min_plusPiS_S_im:
.text._Z8min_plusPiS_S_im:
[----:B------:R-:W-:Y:S01]  /*0000*/  LDC R1, c[0x0][0x37c] ;  /* 0x0000df00ff017b82 */ /* 0x000fe20000000800 */
[----:B------:R-:W0:Y:S01]  /*0010*/  LDCU UR5, c[0x0][0x398] ;  /* 0x00007300ff0577ac */ /* 0x000e220008000800 */
[----:B------:R-:W1:Y:S06]  /*0020*/  S2R R0, SR_TID.X ;  /* 0x0000000000007919 */ /* 0x000e6c0000002100 */
[----:B------:R-:W2:Y:S08]  /*0030*/  LDC R9, c[0x0][0x360] ;  /* 0x0000d800ff097b82 */ /* 0x000eb00000000800 */
[----:B------:R-:W3:Y:S01]  /*0040*/  S2UR UR4, SR_CTAID.X ;  /* 0x00000000000479c3 */ /* 0x000ee20000002500 */
[----:B0-----:R-:W-:-:S06]  /*0050*/  UISETP.GE.AND UP0, UPT, UR5, 0x1, UPT ;  /* 0x000000010500788c */ /* 0x001fcc000bf06270 */
[----:B------:R-:W-:-:S13]  /*0060*/  PLOP3.LUT P0, PT, PT, PT, UP0, 0x80, 0x8 ;  /* 0x000000000008781c */ /* 0x000fda0003f0f008 */
[----:B-1-3--:R-:W-:Y:S05]  /*0070*/  @!P0 EXIT ;  /* 0x000000000000894d */ /* 0x00afea0003800000 */
[----:B------:R-:W0:Y:S01]  /*0080*/  LDC.64 R2, c[0x0][0x390] ;  /* 0x0000e400ff027b82 */ /* 0x000e220000000a00 */
[----:B------:R-:W1:Y:S01]  /*0090*/  LDCU.64 UR16, c[0x0][0x358] ;  /* 0x00006b00ff1077ac */ /* 0x000e620008000a00 */
[----:B--2---:R-:W-:-:S04]  /*00a0*/  IMAD R9, R9, UR4, R0 ;  /* 0x0000000409097c24 */ /* 0x004fc8000f8e0200 */
[----:B0-----:R-:W-:-:S05]  /*00b0*/  IMAD.WIDE R2, R9, 0x4, R2 ;  /* 0x0000000409027825 */ /* 0x001fca00078e0202 */
[----:B-1----:R0:W5:Y:S01]  /*00c0*/  LDG.E R5, desc[UR16][R2.64] ;  /* 0x0000001002057981 */ /* 0x002162000c1e1900 */
[----:B------:R-:W-:Y:S01]  /*00d0*/  IABS R11, UR5 ;  /* 0x00000005000b7c13 */ /* 0x000fe20008000000 */
[----:B------:R-:W-:Y:S01]  /*00e0*/  UISETP.GE.U32.AND UP0, UPT, UR5, 0x8, UPT ;  /* 0x000000080500788c */ /* 0x000fe2000bf06070 */
[----:B------:R-:W-:Y:S02]  /*00f0*/  ISETP.GE.AND P2, PT, R9, RZ, PT ;  /* 0x000000ff0900720c */ /* 0x000fe40003f46270 */
[----:B------:R-:W1:Y:S08]  /*0100*/  I2F.RP R0, R11 ;  /* 0x0000000b00007306 */ /* 0x000e700000209400 */
[----:B-1----:R-:W1:Y:S02]  /*0110*/  MUFU.RCP R0, R0 ;  /* 0x0000000000007308 */ /* 0x002e640000001000 */
[----:B-1----:R-:W-:-:S06]  /*0120*/  IADD3 R6, PT, PT, R0, 0xffffffe, RZ ;  /* 0x0ffffffe00067810 */ /* 0x002fcc0007ffe0ff */
[----:B------:R1:W2:Y:S02]  /*0130*/  F2I.FTZ.U32.TRUNC.NTZ R7, R6 ;  /* 0x0000000600077305 */ /* 0x0002a4000021f000 */
[----:B-1----:R-:W-:Y:S02]  /*0140*/  HFMA2 R6, -RZ, RZ, 0, 0 ;  /* 0x00000000ff067431 */ /* 0x002fe400000001ff */
[----:B--2---:R-:W-:-:S04]  /*0150*/  IMAD.MOV R4, RZ, RZ, -R7 ;  /* 0x000000ffff047224 */ /* 0x004fc800078e0a07 */
[----:B------:R-:W-:Y:S01]  /*0160*/  IMAD R13, R4, R11, RZ ;  /* 0x0000000b040d7224 */ /* 0x000fe200078e02ff */
[----:B------:R-:W-:-:S03]  /*0170*/  IABS R4, R9 ;  /* 0x0000000900047213 */ /* 0x000fc60000000000 */
[----:B------:R-:W-:-:S06]  /*0180*/  IMAD.HI.U32 R7, R7, R13, R6 ;  /* 0x0000000d07077227 */ /* 0x000fcc00078e0006 */
[----:B------:R-:W-:-:S04]  /*0190*/  IMAD.HI.U32 R7, R7, R4, RZ ;  /* 0x0000000407077227 */ /* 0x000fc800078e00ff */
[----:B------:R-:W-:-:S04]  /*01a0*/  IMAD.MOV R7, RZ, RZ, -R7 ;  /* 0x000000ffff077224 */ /* 0x000fc800078e0a07 */
[----:B------:R-:W-:Y:S02]  /*01b0*/  IMAD R0, R11, R7, R4 ;  /* 0x000000070b007224 */ /* 0x000fe400078e0204 */
[----:B------:R-:W-:-:S03]  /*01c0*/  IMAD.MOV.U32 R7, RZ, RZ, RZ ;  /* 0x000000ffff077224 */ /* 0x000fc600078e00ff */
[----:B------:R-:W-:-:S13]  /*01d0*/  ISETP.GT.U32.AND P0, PT, R11, R0, PT ;  /* 0x000000000b00720c */ /* 0x000fda0003f04070 */
[----:B------:R-:W-:Y:S02]  /*01e0*/  @!P0 IADD3 R0, PT, PT, R0, -R11, RZ ;  /* 0x8000000b00008210 */ /* 0x000fe40007ffe0ff */
[----:B------:R-:W-:Y:S02]  /*01f0*/  ISETP.NE.AND P0, PT, RZ, UR5, PT ;  /* 0x00000005ff007c0c */ /* 0x000fe4000bf05270 */
[----:B------:R-:W-:-:S13]  /*0200*/  ISETP.GT.U32.AND P1, PT, R11, R0, PT ;  /* 0x000000000b00720c */ /* 0x000fda0003f24070 */
[----:B------:R-:W-:-:S05]  /*0210*/  @!P1 IMAD.IADD R0, R0, 0x1, -R11 ;  /* 0x0000000100009824 */ /* 0x000fca00078e0a0b */
[----:B------:R-:W-:Y:S02]  /*0220*/  @!P2 IADD3 R0, PT, PT, -R0, RZ, RZ ;  /* 0x000000ff0000a210 */ /* 0x000fe40007ffe1ff */
[----:B------:R-:W-:-:S04]  /*0230*/  @!P0 LOP3.LUT R0, RZ, UR5, RZ, 0x33, !PT ;  /* 0x00000005ff008c12 */ /* 0x000fc8000f8e33ff */
[----:B------:R-:W-:Y:S01]  /*0240*/  IADD3 R4, PT, PT, R9, -R0, RZ ;  /* 0x8000000009047210 */ /* 0x000fe20007ffe0ff */
[----:B0-----:R-:W-:Y:S06]  /*0250*/  BRA.U !UP0, `(.L_x_0) ;  /* 0x0000000508187547 */ /* 0x001fec000b800000 */
[----:B------:R-:W0:Y:S01]  /*0260*/  LDCU.64 UR18, c[0x0][0x388] ;  /* 0x00007100ff1277ac */ /* 0x000e220008000a00 */
[----:B------:R-:W-:Y:S01]  /*0270*/  IMAD.MOV.U32 R9, RZ, RZ, R4 ;  /* 0x000000ffff097224 */ /* 0x000fe200078e0004 */
[----:B------:R-:W-:Y:S01]  /*0280*/  MOV R8, R0 ;  /* 0x0000000000087202 */ /* 0x000fe20000000f00 */
[----:B------:R-:W-:-:S04]  /*0290*/  ULOP3.LUT UR4, UR5, 0x7ffffff8, URZ, 0xc0, !UPT ;  /* 0x7ffffff805047892 */ /* 0x000fc8000f8ec0ff */
[----:B------:R-:W-:Y:S02]  /*02a0*/  UIADD3 UR4, UPT, UPT, -UR4, URZ, URZ ;  /* 0x000000ff04047290 */ /* 0x000fe4000fffe1ff */
[----:B0-----:R-:W-:Y:S02]  /*02b0*/  UIMAD.WIDE.U32 UR6, UR5, 0xc, UR18 ;  /* 0x0000000c050678a5 */ /* 0x001fe4000f8e0012 */
[----:B------:R-:W-:Y:S02]  /*02c0*/  UIMAD.WIDE.U32 UR8, UR5, 0x10, UR18 ;  /* 0x00000010050878a5 */ /* 0x000fe4000f8e0012 */
[----:B------:R-:W-:Y:S02]  /*02d0*/  UIMAD.WIDE.U32 UR10, UR5, 0x14, UR18 ;  /* 0x00000014050a78a5 */ /* 0x000fe4000f8e0012 */
[----:B------:R-:W-:Y:S02]  /*02e0*/  UIMAD.WIDE.U32 UR12, UR5, 0x18, UR18 ;  /* 0x00000018050c78a5 */ /* 0x000fe4000f8e0012 */
[----:B------:R-:W-:-:S12]  /*02f0*/  UIMAD.WIDE.U32 UR14, UR5, 0x1c, UR18 ;  /* 0x0000001c050e78a5 */ /* 0x000fd8000f8e0012 */
.L_x_1:
[----:B------:R-:W0:Y:S01]  /*0300*/  LDC.64 R6, c[0x0][0x380] ;  /* 0x0000e000ff067b82 */ /* 0x000e220000000a00 */
[----:B------:R-:W-:-:S04]  /*0310*/  IMAD.MOV.U32 R11, RZ, RZ, 0x4 ;  /* 0x00000004ff0b7424 */ /* 0x000fc800078e00ff */
[----:B------:R-:W-:-:S05]  /*0320*/  IMAD.WIDE R10, R8, R11, UR18 ;  /* 0x00000012080a7e25 */ /* 0x000fca000f8e020b */
[----:B------:R-:W2:Y:S01]  /*0330*/  LDG.E R13, desc[UR16][R10.64] ;  /* 0x000000100a0d7981 */ /* 0x000ea2000c1e1900 */
[----:B0-----:R-:W-:-:S05]  /*0340*/  IMAD.WIDE R6, R9, 0x4, R6 ;  /* 0x0000000409067825 */ /* 0x001fca00078e0206 */
[----:B------:R-:W2:Y:S01]  /*0350*/  LDG.E R12, desc[UR16][R6.64] ;  /* 0x00000010060c7981 */ /* 0x000ea2000c1e1900 */
[----:B------:R-:W-:Y:S01]  /*0360*/  MOV R15, UR5 ;  /* 0x00000005000f7c02 */ /* 0x000fe20008000f00 */
[----:B------:R-:W-:Y:S01]  /*0370*/  UIMAD.WIDE.U32 UR20, UR5, 0x8, UR18 ;  /* 0x00000008051478a5 */ /* 0x000fe2000f8e0012 */
[----:B-12--5:R-:W-:-:S03]  /*0380*/  VIADDMNMX R5, R13, R12, R5, PT ;  /* 0x0000000c0d057246 */ /* 0x026fc60003800105 */
[----:B------:R-:W-:Y:S02]  /*0390*/  IMAD.WIDE.U32 R12, R15, 0x4, R10 ;  /* 0x000000040f0c7825 */ /* 0x000fe400078e000a */
[----:B------:R0:W-:Y:S04]  /*03a0*/  STG.E desc[UR16][R2.64], R5 ;  /* 0x0000000502007986 */ /* 0x0001e8000c101910 */
[----:B------:R-:W2:Y:S04]  /*03b0*/  LDG.E R12, desc[UR16][R12.64] ;  /* 0x000000100c0c7981 */ /* 0x000ea8000c1e1900 */
[----:B------:R-:W2:Y:S01]  /*03c0*/  LDG.E R16, desc[UR16][R6.64+0x4] ;  /* 0x0000041006107981 */ /* 0x000ea2000c1e1900 */
[----:B------:R-:W-:Y:S01]  /*03d0*/  MOV R15, UR21 ;  /* 0x00000015000f7c02 */ /* 0x000fe20008000f00 */
[----:B------:R-:W-:-:S04]  /*03e0*/  IMAD.U32 R14, RZ, RZ, UR20 ;  /* 0x00000014ff0e7e24 */ /* 0x000fc8000f8e00ff */
[----:B------:R-:W-:Y:S01]  /*03f0*/  IMAD.WIDE R10, R8, 0x4, R14 ;  /* 0x00000004080a7825 */ /* 0x000fe200078e020e */
[----:B--2---:R-:W-:-:S05]  /*0400*/  VIADDMNMX R17, R12, R16, R5, PT ;  /* 0x000000100c117246 */ /* 0x004fca0003800105 */
[----:B------:R1:W-:Y:S04]  /*0410*/  STG.E desc[UR16][R2.64], R17 ;  /* 0x0000001102007986 */ /* 0x0003e8000c101910 */
[----:B------:R-:W0:Y:S04]  /*0420*/  LDG.E R10, desc[UR16][R10.64] ;  /* 0x000000100a0a7981 */ /* 0x000e28000c1e1900 */
[----:B------:R-:W0:Y:S01]  /*0430*/  LDG.E R14, desc[UR16][R6.64+0x8] ;  /* 0x00000810060e7981 */ /* 0x000e22000c1e1900 */
[----:B------:R-:W-:Y:S01]  /*0440*/  IMAD.MOV.U32 R15, RZ, RZ, 0x4 ;  /* 0x00000004ff0f7424 */ /* 0x000fe200078e00ff */
[----:B0-----:R-:W-:-:S03]  /*0450*/  VIADDMNMX R5, R10, R14, R17, PT ;  /* 0x0000000e0a057246 */ /* 0x001fc60003800111 */
[----:B------:R-:W-:Y:S02]  /*0460*/  IMAD.WIDE R14, R8, R15, UR6 ;  /* 0x00000006080e7e25 */ /* 0x000fe4000f8e020f */
[----:B------:R-:W-:Y:S04]  /*0470*/  STG.E desc[UR16][R2.64], R5 ;  /* 0x0000000502007986 */ /* 0x000fe8000c101910 */
[----:B------:R-:W2:Y:S04]  /*0480*/  LDG.E R14, desc[UR16][R14.64] ;  /* 0x000000100e0e7981 */ /* 0x000ea8000c1e1900 */
[----:B------:R-:W2:Y:S01]  /*0490*/  LDG.E R12, desc[UR16][R6.64+0xc] ;  /* 0x00000c10060c7981 */ /* 0x000ea2000c1e1900 */
[----:B------:R-:W-:-:S02]  /*04a0*/  MOV R13, 0x4 ;  /* 0x00000004000d7802 */ /* 0x000fc40000000f00 */
[----:B--2---:R-:W-:-:S03]  /*04b0*/  VIADDMNMX R19, R14, R12, R5, PT ;  /* 0x0000000c0e137246 */ /* 0x004fc60003800105 */
[----:B------:R-:W-:Y:S02]  /*04c0*/  IMAD.WIDE R12, R8, R13, UR8 ;  /* 0x00000008080c7e25 */ /* 0x000fe4000f8e020d */
[----:B------:R0:W-:Y:S04]  /*04d0*/  STG.E desc[UR16][R2.64], R19 ;  /* 0x0000001302007986 */ /* 0x0001e8000c101910 */
[----:B------:R-:W1:Y:S04]  /*04e0*/  LDG.E R12, desc[UR16][R12.64] ;  /* 0x000000100c0c7981 */ /* 0x000e68000c1e1900 */
[----:B------:R-:W1:Y:S01]  /*04f0*/  LDG.E R10, desc[UR16][R6.64+0x10] ;  /* 0x00001010060a7981 */ /* 0x000e62000c1e1900 */
[----:B------:R-:W-:-:S02]  /*0500*/  IMAD.MOV.U32 R11, RZ, RZ, 0x4 ;  /* 0x00000004ff0b7424 */ /* 0x000fc400078e00ff */
[----:B------:R-:W-:Y:S01]  /*0510*/  HFMA2 R15, -RZ, RZ, 0, 2.384185791015625e-07 ;  /* 0x00000004ff0f7431 */ /* 0x000fe200000001ff */
[----:B-1----:R-:W-:Y:S01]  /*0520*/  VIADDMNMX R17, R12, R10, R19, PT ;  /* 0x0000000a0c117246 */ /* 0x002fe20003800113 */
[----:B------:R-:W-:-:S04]  /*0530*/  IMAD.WIDE R10, R8, R11, UR10 ;  /* 0x0000000a080a7e25 */ /* 0x000fc8000f8e020b */
[----:B------:R1:W-:Y:S04]  /*0540*/  STG.E desc[UR16][R2.64], R17 ;  /* 0x0000001102007986 */ /* 0x0003e8000c101910 */
[----:B------:R-:W2:Y:S04]  /*0550*/  LDG.E R10, desc[UR16][R10.64] ;  /* 0x000000100a0a7981 */ /* 0x000ea8000c1e1900 */
[----:B------:R-:W2:Y:S02]  /*0560*/  LDG.E R14, desc[UR16][R6.64+0x14] ;  /* 0x00001410060e7981 */ /* 0x000ea4000c1e1900 */
[----:B--2---:R-:W-:Y:S01]  /*0570*/  VIADDMNMX R21, R10, R14, R17, PT ;  /* 0x0000000e0a157246 */ /* 0x004fe20003800111 */
[----:B------:R-:W-:-:S04]  /*0580*/  IMAD.WIDE R14, R8, R15, UR12 ;  /* 0x0000000c080e7e25 */ /* 0x000fc8000f8e020f */
[----:B------:R1:W-:Y:S04]  /*0590*/  STG.E desc[UR16][R2.64], R21 ;  /* 0x0000001502007986 */ /* 0x0003e8000c101910 */
[----:B------:R-:W0:Y:S04]  /*05a0*/  LDG.E R14, desc[UR16][R14.64] ;  /* 0x000000100e0e7981 */ /* 0x000e28000c1e1900 */
[----:B------:R-:W0:Y:S01]  /*05b0*/  LDG.E R12, desc[UR16][R6.64+0x18] ;  /* 0x00001810060c7981 */ /* 0x000e22000c1e1900 */
[----:B------:R-:W-:Y:S01]  /*05c0*/  IMAD.MOV.U32 R13, RZ, RZ, 0x4 ;  /* 0x00000004ff0d7424 */ /* 0x000fe200078e00ff */
[----:B0-----:R-:W-:-:S03]  /*05d0*/  VIADDMNMX R19, R14, R12, R21, PT ;  /* 0x0000000c0e137246 */ /* 0x001fc60003800115 */
[----:B------:R-:W-:Y:S02]  /*05e0*/  IMAD.WIDE R12, R8, R13, UR14 ;  /* 0x0000000e080c7e25 */ /* 0x000fe4000f8e020d */
[----:B------:R1:W-:Y:S04]  /*05f0*/  STG.E desc[UR16][R2.64], R19 ;  /* 0x0000001302007986 */ /* 0x0003e8000c101910 */
[----:B------:R-:W2:Y:S04]  /*0600*/  LDG.E R10, desc[UR16][R6.64+0x1c] ;  /* 0x00001c10060a7981 */ /* 0x000ea8000c1e1900 */
[----:B------:R-:W2:Y:S01]  /*0610*/  LDG.E R12, desc[UR16][R12.64] ;  /* 0x000000100c0c7981 */ /* 0x000ea2000c1e1900 */
[----:B------:R-:W-:-:S04]  /*0620*/  UIADD3 UR4, UPT, UPT, UR4, 0x8, URZ ;  /* 0x0000000804047890 */ /* 0x000fc8000fffe0ff */
[----:B------:R-:W-:Y:S01]  /*0630*/  UISETP.NE.AND UP0, UPT, UR4, URZ, UPT ;  /* 0x000000ff0400728c */ /* 0x000fe2000bf05270 */
[----:B------:R-:W-:Y:S02]  /*0640*/  MOV R11, UR5 ;  /* 0x00000005000b7c02 */ /* 0x000fe40008000f00 */
[----:B------:R-:W-:-:S03]  /*0650*/  IADD3 R9, PT, PT, R9, 0x8, RZ ;  /* 0x0000000809097810 */ /* 0x000fc60007ffe0ff */
[----:B------:R-:W-:Y:S01]  /*0660*/  IMAD R8, R11, 0x8, R8 ;  /* 0x000000080b087824 */ /* 0x000fe200078e0208 */
[----:B--2---:R-:W-:-:S05]  /*0670*/  VIADDMNMX R5, R12, R10, R19, PT ;  /* 0x0000000a0c057246 */ /* 0x004fca0003800113 */
[----:B------:R1:W-:Y:S01]  /*0680*/  STG.E desc[UR16][R2.64], R5 ;  /* 0x0000000502007986 */ /* 0x0003e2000c101910 */
[----:B------:R-:W-:Y:S05]  /*0690*/  BRA.U UP0, `(.L_x_1) ;  /* 0xfffffffd00187547 */ /* 0x000fea000b83ffff */
[----:B------:R-:W-:-:S06]  /*06a0*/  ULOP3.LUT UR4, UR5, 0x7ffffff8, URZ, 0xc0, !UPT ;  /* 0x7ffffff805047892 */ /* 0x000fcc000f8ec0ff */
[----:B------:R-:W-:-:S07]  /*06b0*/  IMAD.U32 R7, RZ, RZ, UR4 ;  /* 0x00000004ff077e24 */ /* 0x000fce000f8e00ff */
.L_x_0:
[----:B------:R-:W-:-:S06]  /*06c0*/  ULOP3.LUT UR4, UR5, 0x7, URZ, 0xc0, !UPT ;  /* 0x0000000705047892 */ /* 0x000fcc000f8ec0ff */
[----:B------:R-:W-:-:S13]  /*06d0*/  ISETP.NE.AND P0, PT, RZ, UR4, PT ;  /* 0x00000004ff007c0c */ /* 0x000fda000bf05270 */
[----:B------:R-:W-:Y:S05]  /*06e0*/  @!P0 EXIT ;  /* 0x000000000000894d */ /* 0x000fea0003800000 */
[----:B------:R-:W-:Y:S02]  /*06f0*/  UISETP.GE.U32.AND UP0, UPT, UR4, 0x4, UPT ;  /* 0x000000040400788c */ /* 0x000fe4000bf06070 */
[----:B------:R-:W-:-:S07]  /*0700*/  ULOP3.LUT UR4, UR5, 0x3, URZ, 0xc0, !UPT ;  /* 0x0000000305047892 */ /* 0x000fce000f8ec0ff */
[----:B------:R-:W-:Y:S05]  /*0710*/  BRA.U !UP0, `(.L_x_2) ;  /* 0x0000000108747547 */ /* 0x000fea000b800000 */
[----:B------:R-:W0:Y:S01]  /*0720*/  LDC.64 R8, c[0x0][0x380] ;  /* 0x0000e000ff087b82 */ /* 0x000e220000000a00 */
[----:B------:R-:W-:Y:S01]  /*0730*/  IADD3 R13, PT, PT, R4, R7, RZ ;  /* 0x00000007040d7210 */ /* 0x000fe20007ffe0ff */
[----:B------:R-:W-:-:S06]  /*0740*/  IMAD R15, R7, UR5, R0 ;  /* 0x00000005070f7c24 */ /* 0x000fcc000f8e0200 */
[----:B------:R-:W2:Y:S01]  /*0750*/  LDC.64 R10, c[0x0][0x388] ;  /* 0x0000e200ff0a7b82 */ /* 0x000ea20000000a00 */
[----:B0-----:R-:W-:-:S05]  /*0760*/  IMAD.WIDE R8, R13, 0x4, R8 ;  /* 0x000000040d087825 */ /* 0x001fca00078e0208 */
[----:B------:R-:W1:Y:S01]  /*0770*/  LDG.E R6, desc[UR16][R8.64] ;  /* 0x0000001008067981 */ /* 0x000e62000c1e1900 */
[----:B--2---:R-:W-:-:S05]  /*0780*/  IMAD.WIDE R10, R15, 0x4, R10 ;  /* 0x000000040f0a7825 */ /* 0x004fca00078e020a */
[----:B------:R-:W1:Y:S01]  /*0790*/  LDG.E R12, desc[UR16][R10.64] ;  /* 0x000000100a0c7981 */ /* 0x000e62000c1e1900 */
[----:B------:R-:W-:Y:S01]  /*07a0*/  IMAD.U32 R13, RZ, RZ, UR5 ;  /* 0x00000005ff0d7e24 */ /* 0x000fe2000f8e00ff */
[----:B-1---5:R-:W-:-:S03]  /*07b0*/  VIADDMNMX R5, R12, R6, R5, PT ;  /* 0x000000060c057246 */ /* 0x022fc60003800105 */
[----:B------:R-:W-:Y:S02]  /*07c0*/  IMAD.WIDE.U32 R12, R13, 0x4, R10 ;  /* 0x000000040d0c7825 */ /* 0x000fe400078e000a */
[----:B------:R0:W-:Y:S04]  /*07d0*/  STG.E desc[UR16][R2.64], R5 ;  /* 0x0000000502007986 */ /* 0x0001e8000c101910 */
[----:B------:R-:W2:Y:S04]  /*07e0*/  LDG.E R6, desc[UR16][R8.64+0x4] ;  /* 0x0000041008067981 */ /* 0x000ea8000c1e1900 */
[----:B------:R-:W2:Y:S01]  /*07f0*/  LDG.E R14, desc[UR16][R12.64] ;  /* 0x000000100c0e7981 */ /* 0x000ea2000c1e1900 */
[----:B------:R-:W-:-:S02]  /*0800*/  MOV R15, UR5 ;  /* 0x00000005000f7c02 */ /* 0x000fc40008000f00 */
[----:B--2---:R-:W-:-:S03]  /*0810*/  VIADDMNMX R17, R14, R6, R5, PT ;  /* 0x000000060e117246 */ /* 0x004fc60003800105 */
[----:B------:R-:W-:Y:S02]  /*0820*/  IMAD.WIDE.U32 R14, R15, 0x4, R12 ;  /* 0x000000040f0e7825 */ /* 0x000fe400078e000c */
[----:B------:R2:W-:Y:S04]  /*0830*/  STG.E desc[UR16][R2.64], R17 ;  /* 0x0000001102007986 */ /* 0x0005e8000c101910 */
[----:B------:R-:W3:Y:S04]  /*0840*/  LDG.E R10, desc[UR16][R14.64] ;  /* 0x000000100e0a7981 */ /* 0x000ee8000c1e1900 */
[----:B------:R-:W3:Y:S01]  /*0850*/  LDG.E R6, desc[UR16][R8.64+0x8] ;  /* 0x0000081008067981 */ /* 0x000ee2000c1e1900 */
[----:B------:R-:W-:Y:S01]  /*0860*/  IMAD.U32 R11, RZ, RZ, UR5 ;  /* 0x00000005ff0b7e24 */ /* 0x000fe2000f8e00ff */
[----:B---3--:R-:W-:-:S03]  /*0870*/  VIADDMNMX R19, R10, R6, R17, PT ;  /* 0x000000060a137246 */ /* 0x008fc60003800111 */
[----:B------:R-:W-:Y:S02]  /*0880*/  IMAD.WIDE.U32 R10, R11, 0x4, R14 ;  /* 0x000000040b0a7825 */ /* 0x000fe400078e000e */
[----:B------:R2:W-:Y:S04]  /*0890*/  STG.E desc[UR16][R2.64], R19 ;  /* 0x0000001302007986 */ /* 0x0005e8000c101910 */
[----:B------:R-:W0:Y:S04]  /*08a0*/  LDG.E R6, desc[UR16][R8.64+0xc] ;  /* 0x00000c1008067981 */ /* 0x000e28000c1e1900 */
[----:B------:R-:W0:Y:S01]  /*08b0*/  LDG.E R10, desc[UR16][R10.64] ;  /* 0x000000100a0a7981 */ /* 0x000e22000c1e1900 */
[----:B------:R-:W-:-:S02]  /*08c0*/  IADD3 R7, PT, PT, R7, 0x4, RZ ;  /* 0x0000000407077810 */ /* 0x000fc40007ffe0ff */
[----:B0-----:R-:W-:-:S05]  /*08d0*/  VIADDMNMX R5, R10, R6, R19, PT ;  /* 0x000000060a057246 */ /* 0x001fca0003800113 */
[----:B------:R2:W-:Y:S02]  /*08e0*/  STG.E desc[UR16][R2.64], R5 ;  /* 0x0000000502007986 */ /* 0x0005e4000c101910 */
.L_x_2:
[----:B------:R-:W-:-:S13]  /*08f0*/  ISETP.NE.AND P0, PT, RZ, UR4, PT ;  /* 0x00000004ff007c0c */ /* 0x000fda000bf05270 */
[----:B------:R-:W-:Y:S05]  /*0900*/  @!P0 EXIT ;  /* 0x000000000000894d */ /* 0x000fea0003800000 */
[----:B------:R-:W-:-:S09]  /*0910*/  UISETP.NE.AND UP0, UPT, UR4, 0x1, UPT ;  /* 0x000000010400788c */ /* 0x000fd2000bf05270 */
[----:B------:R-:W-:Y:S05]  /*0920*/  BRA.U !UP0, `(.L_x_3) ;  /* 0x0000000108447547 */ /* 0x000fea000b800000 */
[----:B------:R-:W0:Y:S01]  /*0930*/  LDC.64 R8, c[0x0][0x380] ;  /* 0x0000e000ff087b82 */ /* 0x000e220000000a00 */
[----:B------:R-:W-:Y:S01]  /*0940*/  IADD3 R13, PT, PT, R4, R7, RZ ;  /* 0x00000007040d7210 */ /* 0x000fe20007ffe0ff */
[----:B------:R-:W-:-:S06]  /*0950*/  IMAD R15, R7, UR5, R0 ;  /* 0x00000005070f7c24 */ /* 0x000fcc000f8e0200 */
[----:B------:R-:W3:Y:S01]  /*0960*/  LDC.64 R10, c[0x0][0x388] ;  /* 0x0000e200ff0a7b82 */ /* 0x000ee20000000a00 */
[----:B0-----:R-:W-:-:S05]  /*0970*/  IMAD.WIDE R8, R13, 0x4, R8 ;  /* 0x000000040d087825 */ /* 0x001fca00078e0208 */
[----:B------:R-:W4:Y:S01]  /*0980*/  LDG.E R6, desc[UR16][R8.64] ;  /* 0x0000001008067981 */ /* 0x000f22000c1e1900 */
[----:B---3--:R-:W-:-:S05]  /*0990*/  IMAD.WIDE R10, R15, 0x4, R10 ;  /* 0x000000040f0a7825 */ /* 0x008fca00078e020a */
[----:B------:R-:W4:Y:S01]  /*09a0*/  LDG.E R12, desc[UR16][R10.64] ;  /* 0x000000100a0c7981 */ /* 0x000f22000c1e1900 */
[----:B------:R-:W-:Y:S01]  /*09b0*/  IMAD.U32 R13, RZ, RZ, UR5 ;  /* 0x00000005ff0d7e24 */ /* 0x000fe2000f8e00ff */
[----:B----45:R-:W-:-:S03]  /*09c0*/  VIADDMNMX R15, R12, R6, R5, PT ;  /* 0x000000060c0f7246 */ /* 0x030fc60003800105 */
[----:B------:R-:W-:Y:S02]  /*09d0*/  IMAD.WIDE.U32 R12, R13, 0x4, R10 ;  /* 0x000000040d0c7825 */ /* 0x000fe400078e000a */
[----:B------:R0:W-:Y:S04]  /*09e0*/  STG.E desc[UR16][R2.64], R15 ;  /* 0x0000000f02007986 */ /* 0x0001e8000c101910 */
[----:B------:R-:W1:Y:S04]  /*09f0*/  LDG.E R6, desc[UR16][R8.64+0x4] ;  /* 0x0000041008067981 */ /* 0x000e68000c1e1900 */
[----:B------:R-:W1:Y:S01]  /*0a00*/  LDG.E R12, desc[UR16][R12.64] ;  /* 0x000000100c0c7981 */ /* 0x000e62000c1e1900 */
[----:B------:R-:W-:-:S02]  /*0a10*/  IADD3 R7, PT, PT, R7, 0x2, RZ ;  /* 0x0000000207077810 */ /* 0x000fc40007ffe0ff */
[----:B-12---:R-:W-:-:S05]  /*0a20*/  VIADDMNMX R5, R12, R6, R15, PT ;  /* 0x000000060c057246 */ /* 0x006fca000380010f */
[----:B------:R0:W-:Y:S02]  /*0a30*/  STG.E desc[UR16][R2.64], R5 ;  /* 0x0000000502007986 */ /* 0x0001e4000c101910 */
.L_x_3:
[----:B------:R-:W-:-:S04]  /*0a40*/  ULOP3.LUT UR4, UR5, 0x1, URZ, 0xc0, !UPT ;  /* 0x0000000105047892 */ /* 0x000fc8000f8ec0ff */
[----:B------:R-:W-:-:S06]  /*0a50*/  UISETP.NE.U32.AND UP0, UPT, UR4, 0x1, UPT ;  /* 0x000000010400788c */ /* 0x000fcc000bf05070 */
[----:B------:R-:W-:-:S13]  /*0a60*/  PLOP3.LUT P0, PT, PT, PT, UP0, 0x80, 0x8 ;  /* 0x000000000008781c */ /* 0x000fda0003f0f008 */
[----:B------:R-:W-:Y:S05]  /*0a70*/  @P0 EXIT ;  /* 0x000000000000094d */ /* 0x000fea0003800000 */
[----:B------:R-:W3:Y:S01]  /*0a80*/  LDC.64 R8, c[0x0][0x380] ;  /* 0x0000e000ff087b82 */ /* 0x000ee20000000a00 */
[----:B------:R-:W-:Y:S01]  /*0a90*/  IADD3 R13, PT, PT, R4, R7, RZ ;  /* 0x00000007040d7210 */ /* 0x000fe20007ffe0ff */
[----:B0-----:R-:W-:-:S06]  /*0aa0*/  IMAD R15, R7, UR5, R0 ;  /* 0x00000005070f7c24 */ /* 0x001fcc000f8e0200 */
[----:B------:R-:W0:Y:S01]  /*0ab0*/  LDC.64 R10, c[0x0][0x388] ;  /* 0x0000e200ff0a7b82 */ /* 0x000e220000000a00 */
[----:B---3--:R-:W-:-:S06]  /*0ac0*/  IMAD.WIDE R6, R13, 0x4, R8 ;  /* 0x000000040d067825 */ /* 0x008fcc00078e0208 */
[----:B------:R-:W1:Y:S01]  /*0ad0*/  LDG.E R6, desc[UR16][R6.64] ;  /* 0x0000001006067981 */ /* 0x000e62000c1e1900 */
[----:B0-----:R-:W-:-:S06]  /*0ae0*/  IMAD.WIDE R8, R15, 0x4, R10 ;  /* 0x000000040f087825 */ /* 0x001fcc00078e020a */
[----:B------:R-:W1:Y:S02]  /*0af0*/  LDG.E R8, desc[UR16][R8.64] ;  /* 0x0000001008087981 */ /* 0x000e64000c1e1900 */
[----:B-12--5:R-:W-:-:S05]  /*0b00*/  VIADDMNMX R5, R8, R6, R5, PT ;  /* 0x0000000608057246 */ /* 0x026fca0003800105 */
[----:B------:R-:W-:Y:S01]  /*0b10*/  STG.E desc[UR16][R2.64], R5 ;  /* 0x0000000502007986 */ /* 0x000fe2000c101910 */
[----:B------:R-:W-:Y:S05]  /*0b20*/  EXIT ;  /* 0x000000000000794d */ /* 0x000fea0003800000 */
.L_x_4:
[----:B------:R-:W-:-:S00]  /*0b30*/  BRA `(.L_x_4) ;  /* 0xfffffffc00fc7947 */ /* 0x000fc0000383ffff */
[----:B------:R-:W-:-:S00]  /*0b40*/  NOP ;  /* 0x0000000000007918 */ /* 0x000fc00000000000 */
        /* <DEDUP_REMOVED lines=11> */
.L_x_5:


//--------------------- .nv.shared.reserved.0     --------------------------
	.section	.nv.shared.reserved.0,"aw",@nobits
	.weak		__nv_reservedSMEM_offset_0_alias
	.size		__nv_reservedSMEM_offset_0_alias, 0, 64
	.other		__nv_reservedSMEM_offset_0_alias,@"STO_CUDA_RESERVED_SHARED STV_DEFAULT"
__nv_reservedSMEM_offset_0_alias:
	.zero		0
	.zero		64


//--------------------- .nv.constant0._Z8min_plusPiS_S_im --------------------------
	.section	.nv.constant0._Z8min_plusPiS_S_im,"a",@progbits
	.sectionflags	@""
	.align	4
.nv.constant0._Z8min_plusPiS_S_im:
	.zero		936


//--------------------- SYMBOLS --------------------------

	.type		.nv.reservedSmem.offset0,@object
	.size		.nv.reservedSmem.offset0,0x4
